	.headerflags	@"EF_CUDA_TEXMODE_UNIFIED EF_CUDA_64BIT_ADDRESS EF_CUDA_ACCELERATORS EF_CUDA_SM90 EF_CUDA_VIRTUAL_SM(EF_CUDA_SM90)"
	.elftype	@"ET_EXEC"


//--------------------- .nv.info                  --------------------------
	.section	.nv.info,"",@"SHT_CUDA_INFO"
	.align	4


	//----- nvinfo : EIATTR_REGCOUNT
	.align		4
        /*0000*/ 	.byte	0x04, 0x2f
        /*0002*/ 	.short	(.L_1 - .L_0)
	.align		4
.L_0:
        /*0004*/ 	.word	index@(triton_poi_fused_convolution_relu_23)
        /*0008*/ 	.word	0x0000000c


	//----- nvinfo : EIATTR_MIN_STACK_SIZE
	.align		4
.L_1:
        /*000c*/ 	.byte	0x04, 0x12
        /*000e*/ 	.short	(.L_3 - .L_2)
	.align		4
.L_2:
        /*0010*/ 	.word	index@(triton_poi_fused_convolution_relu_23)
        /*0014*/ 	.word	0x00000000


	//----- nvinfo : EIATTR_FRAME_SIZE
	.align		4
.L_3:
        /*0018*/ 	.byte	0x04, 0x11
        /*001a*/ 	.short	(.L_5 - .L_4)
	.align		4
.L_4:
        /*001c*/ 	.word	index@(triton_poi_fused_convolution_relu_23)
        /*0020*/ 	.word	0x00000000


	//----- nvinfo : EIATTR_MIN_STACK_SIZE
	.align		4
.L_5:
        /*0024*/ 	.byte	0x04, 0x12
        /*0026*/ 	.short	(.L_7 - .L_6)
	.align		4
.L_6:
        /*0028*/ 	.word	index@(triton_poi_fused_convolution_relu_23)
        /*002c*/ 	.word	0x00000000
.L_7:


//--------------------- .nv.info.triton_poi_fused_convolution_relu_23 --------------------------
	.section	.nv.info.triton_poi_fused_convolution_relu_23,"",@"SHT_CUDA_INFO"
	.sectionflags	@""
	.align	4


	//----- nvinfo : EIATTR_CUDA_API_VERSION
	.align		4
        /*0000*/ 	.byte	0x04, 0x37
        /*0002*/ 	.short	(.L_9 - .L_8)
.L_8:
        /*0004*/ 	.word	0x0000007c


	//----- nvinfo : EIATTR_KPARAM_INFO
	.align		4
.L_9:
        /*0008*/ 	.byte	0x04, 0x17
        /*000a*/ 	.short	(.L_11 - .L_10)
.L_10:
        /*000c*/ 	.word	0x00000000
        /*0010*/ 	.short	0x0002
        /*0012*/ 	.short	0x0010
        /*0014*/ 	.byte	0x00, 0xf0, 0x11, 0x00


	//----- nvinfo : EIATTR_KPARAM_INFO
	.align		4
.L_11:
        /*0018*/ 	.byte	0x04, 0x17
        /*001a*/ 	.short	(.L_13 - .L_12)
.L_12:
        /*001c*/ 	.word	0x00000000
        /*0020*/ 	.short	0x0001
        /*0022*/ 	.short	0x0008
        /*0024*/ 	.byte	0x00, 0xf4, 0x21, 0x00


	//----- nvinfo : EIATTR_KPARAM_INFO
	.align		4
.L_13:
        /*0028*/ 	.byte	0x04, 0x17
        /*002a*/ 	.short	(.L_15 - .L_14)
.L_14:
        /*002c*/ 	.word	0x00000000
        /*0030*/ 	.short	0x0000
        /*0032*/ 	.short	0x0000
        /*0034*/ 	.byte	0x00, 0xf4, 0x21, 0x00


	//----- nvinfo : EIATTR_SPARSE_MMA_MASK
	.align		4
.L_15:
        /*0038*/ 	.byte	0x03, 0x50
        /*003a*/ 	.short	0x0000


	//----- nvinfo : EIATTR_MAXREG_COUNT
	.align		4
        /*003c*/ 	.byte	0x03, 0x1b
        /*003e*/ 	.short	0x00ff


	//----- nvinfo : EIATTR_EXIT_INSTR_OFFSETS
	.align		4
        /*0040*/ 	.byte	0x04, 0x1c
        /*0042*/ 	.short	(.L_17 - .L_16)


	//   ....[0]....
.L_16:
        /*0044*/ 	.word	0x00000180


	//----- nvinfo : EIATTR_REQNTID
	.align		4
.L_17:
        /*0048*/ 	.byte	0x04, 0x10
        /*004a*/ 	.short	(.L_19 - .L_18)
.L_18:
        /*004c*/ 	.word	0x00000080
        /*0050*/ 	.word	0x00000001
        /*0054*/ 	.word	0x00000001


	//----- nvinfo : EIATTR_CBANK_PARAM_SIZE
	.align		4
.L_19:
        /*0058*/ 	.byte	0x03, 0x19
        /*005a*/ 	.short	0x0014


	//----- nvinfo : EIATTR_PARAM_CBANK
	.align		4
        /*005c*/ 	.byte	0x04, 0x0a
        /*005e*/ 	.short	(.L_21 - .L_20)
	.align		4
.L_20:
        /*0060*/ 	.word	index@(.nv.constant0.triton_poi_fused_convolution_relu_23)
        /*0064*/ 	.short	0x0210
        /*0066*/ 	.short	0x0014


	//----- nvinfo : EIATTR_SW_WAR
	.align		4
.L_21:
        /*0068*/ 	.byte	0x04, 0x36
        /*006a*/ 	.short	(.L_23 - .L_22)
.L_22:
        /*006c*/ 	.word	0x00000008
.L_23:


//--------------------- .nv.callgraph             --------------------------
	.section	.nv.callgraph,"",@"SHT_CUDA_CALLGRAPH"
	.align	4
	.sectionentsize	8
	.align		4
        /*0000*/ 	.word	0x00000000
	.align		4
        /*0004*/ 	.word	0xffffffff
	.align		4
        /*0008*/ 	.word	0x00000000
	.align		4
        /*000c*/ 	.word	0xfffffffe
	.align		4
        /*0010*/ 	.word	0x00000000
	.align		4
        /*0014*/ 	.word	0xfffffffd
	.align		4
        /*0018*/ 	.word	0x00000000
	.align		4
        /*001c*/ 	.word	0xfffffffc


//--------------------- .text.triton_poi_fused_convolution_relu_23 --------------------------
	.section	.text.triton_poi_fused_convolution_relu_23,"ax",@progbits
	.align	128
        .global         triton_poi_fused_convolution_relu_23
        .type           triton_poi_fused_convolution_relu_23,@function
        .size           triton_poi_fused_convolution_relu_23,(.L_x_1 - triton_poi_fused_convolution_relu_23)
        .other          triton_poi_fused_convolution_relu_23,@"STO_CUDA_ENTRY STV_DEFAULT"
triton_poi_fused_convolution_relu_23:
.text.triton_poi_fused_convolution_relu_23:
[----:B------:R-:W-:Y:S01]  /*0000*/  LDC R1, c[0x0][0x28] ;  /* 0x00000a00ff017b82 */ /* 0x000fe20000000800 */
[----:B------:R-:W1:Y:S07]  /*0010*/  S2R R0, SR_TID.X ;  /* 0x0000000000007919 */ /* 0x000e6e0000002100 */
[----:B------:R-:W2:Y:S01]  /*0020*/  LDC.64 R4, c[0x0][0x218] ;  /* 0x00008600ff047b82 */ /* 0x000ea20000000a00 */
[----:B------:R-:W-:Y:S01]  /*0030*/  ULDC.64 UR4, c[0x0][0x208] ;  /* 0x0000820000047ab9 */ /* 0x000fe20000000a00 */
[----:B------:R-:W3:Y:S01]  /*0040*/  S2R R7, SR_CTAID.X ;  /* 0x0000000000077919 */ /* 0x000ee20000002500 */
[----:B-1----:R-:W-:-:S02]  /*0050*/  LOP3.LUT R0, R0, 0x7f, RZ, 0xc0, !PT ;  /* 0x0000007f00007812 */ /* 0x002fc400078ec0ff */
[----:B---3--:R-:W-:-:S03]  /*0060*/  SHF.R.S32.HI R2, RZ, 0x18, R7 ;  /* 0x00000018ff027819 */ /* 0x008fc60000011407 */
[----:B------:R-:W-:Y:S01]  /*0070*/  IMAD R7, R7, 0x80, R0 ;  /* 0x0000008007077824 */ /* 0x000fe200078e0200 */
[----:B------:R-:W-:Y:S02]  /*0080*/  SGXT R0, R2, 0x1 ;  /* 0x000000010200781a */ /* 0x000fe40000000200 */
[----:B------:R-:W1:Y:S02]  /*0090*/  LDC.64 R2, c[0x0][0x210] ;  /* 0x00008400ff027b82 */ /* 0x000e640000000a00 */
[----:B------:R-:W-:-:S04]  /*00a0*/  LEA.HI R0, R0, R7, RZ, 0x4 ;  /* 0x0000000700007211 */ /* 0x000fc800078f20ff */
[--C-:B------:R-:W-:Y:S02]  /*00b0*/  SHF.R.S32.HI R6, RZ, 0x4, R0.reuse ;  /* 0x00000004ff067819 */ /* 0x100fe40000011400 */
[----:B------:R-:W-:-:S04]  /*00c0*/  SHF.R.S32.HI R9, RZ, 0x1f, R0 ;  /* 0x0000001fff097819 */ /* 0x000fc80000011400 */
[----:B------:R-:W-:-:S04]  /*00d0*/  LEA.HI R9, R9, R6, RZ, 0x8 ;  /* 0x0000000609097211 */ /* 0x000fc800078f40ff */
[----:B------:R-:W-:-:S05]  /*00e0*/  LOP3.LUT R9, R9, 0xffffff00, RZ, 0xc0, !PT ;  /* 0xffffff0009097812 */ /* 0x000fca00078ec0ff */
[----:B------:R-:W-:Y:S02]  /*00f0*/  IMAD.IADD R9, R6, 0x1, -R9 ;  /* 0x0000000106097824 */ /* 0x000fe400078e0a09 */
[----:B-1----:R-:W-:-:S04]  /*0100*/  IMAD.WIDE R2, R7, 0x4, R2 ;  /* 0x0000000407027825 */ /* 0x002fc800078e0202 */
[----:B--2---:R-:W-:Y:S01]  /*0110*/  IMAD.WIDE R4, R9, 0x4, R4 ;  /* 0x0000000409047825 */ /* 0x004fe200078e0204 */
[----:B------:R-:W2:Y:S05]  /*0120*/  LDG.E R0, desc[UR4][R2.64] ;  /* 0x0000000402007981 */ /* 0x000eaa000c1e1900 */
[----:B------:R-:W2:Y:S02]  /*0130*/  LDG.E.EL R5, desc[UR4][R4.64] ;  /* 0x0000000404057981 */ /* 0x000ea4000c2e1900 */
[C---:B--2---:R-:W-:Y:S01]  /*0140*/  FADD R6, R0.reuse, R5 ;  /* 0x0000000500067221 */ /* 0x044fe20000000000 */
[----:B------:R-:W-:-:S04]  /*0150*/  FSETP.GEU.AND P0, PT, R0, -R5, PT ;  /* 0x800000050000720b */ /* 0x000fc80003f0e000 */
[----:B------:R-:W-:-:S05]  /*0160*/  FSEL R7, R6, RZ, P0 ;  /* 0x000000ff06077208 */ /* 0x000fca0000000000 */
[----:B------:R-:W-:Y:S01]  /*0170*/  STG.E desc[UR4][R2.64], R7 ;  /* 0x0000000702007986 */ /* 0x000fe2000c101904 */
[----:B------:R-:W-:Y:S05]  /*0180*/  EXIT ;  /* 0x000000000000794d */ /* 0x000fea0003800000 */
.L_x_0:
[----:B------:R-:W-:-:S00]  /*0190*/  BRA `(.L_x_0) ;  /* 0xfffffffc00fc7947 */ /* 0x000fc0000383ffff */
[----:B------:R-:W-:-:S00]  /*01a0*/  NOP ;  /* 0x0000000000007918 */ /* 0x000fc00000000000 */
        /* <DEDUP_REMOVED lines=13> */
.L_x_1:


//--------------------- .nv.constant0.triton_poi_fused_convolution_relu_23 --------------------------
	.section	.nv.constant0.triton_poi_fused_convolution_relu_23,"a",@progbits
	.sectionflags	@""
	.align	4
.nv.constant0.triton_poi_fused_convolution_relu_23:
	.zero		548
